	.headerflags	@"EF_CUDA_TEXMODE_UNIFIED EF_CUDA_64BIT_ADDRESS EF_CUDA_SM86 EF_CUDA_VIRTUAL_SM(EF_CUDA_SM86)"
	.elftype	@"ET_EXEC"


//--------------------- .nv.info                  --------------------------
	.section	.nv.info,"",@"SHT_CUDA_INFO"
	.align	4


	//----- nvinfo : EIATTR_REGCOUNT
	.align		4
        /*0000*/ 	.byte	0x04, 0x2f
        /*0002*/ 	.short	(.L_2 - .L_1)
	.align		4
.L_1:
        /*0004*/ 	.word	index@(triton_poi_fused_cat_5)
        /*0008*/ 	.word	0x00000017


	//----- nvinfo : EIATTR_MIN_STACK_SIZE
	.align		4
.L_2:
        /*000c*/ 	.byte	0x04, 0x12
        /*000e*/ 	.short	(.L_4 - .L_3)
	.align		4
.L_3:
        /*0010*/ 	.word	index@(triton_poi_fused_cat_5)
        /*0014*/ 	.word	0x00000000


	//----- nvinfo : EIATTR_FRAME_SIZE
	.align		4
.L_4:
        /*0018*/ 	.byte	0x04, 0x11
        /*001a*/ 	.short	(.L_6 - .L_5)
	.align		4
.L_5:
        /*001c*/ 	.word	index@(triton_poi_fused_cat_5)
        /*0020*/ 	.word	0x00000000


	//----- nvinfo : EIATTR_MIN_STACK_SIZE
	.align		4
.L_6:
        /*0024*/ 	.byte	0x04, 0x12
        /*0026*/ 	.short	(.L_8 - .L_7)
	.align		4
.L_7:
        /*0028*/ 	.word	index@(triton_poi_fused_cat_5)
        /*002c*/ 	.word	0x00000000
.L_8:


//--------------------- .nv.info.triton_poi_fused_cat_5 --------------------------
	.section	.nv.info.triton_poi_fused_cat_5,"",@"SHT_CUDA_INFO"
	.sectionflags	@""
	.align	4


	//----- nvinfo : EIATTR_CUDA_API_VERSION
	.align		4
        /*0000*/ 	.byte	0x04, 0x37
        /*0002*/ 	.short	(.L_10 - .L_9)
.L_9:
        /*0004*/ 	.word	0x0000007c


	//----- nvinfo : EIATTR_SW2861232_WAR
	.align		4
.L_10:
        /*0008*/ 	.byte	0x01, 0x35
	.zero		2


	//----- nvinfo : EIATTR_PARAM_CBANK
	.align		4
        /*000c*/ 	.byte	0x04, 0x0a
        /*000e*/ 	.short	(.L_12 - .L_11)
	.align		4
.L_11:
        /*0010*/ 	.word	index@(.nv.constant0.triton_poi_fused_cat_5)
        /*0014*/ 	.short	0x0160
        /*0016*/ 	.short	0x0048


	//----- nvinfo : EIATTR_CBANK_PARAM_SIZE
	.align		4
.L_12:
        /*0018*/ 	.byte	0x03, 0x19
        /*001a*/ 	.short	0x0048


	//----- nvinfo : EIATTR_KPARAM_INFO
	.align		4
        /*001c*/ 	.byte	0x04, 0x17
        /*001e*/ 	.short	(.L_14 - .L_13)
.L_13:
        /*0020*/ 	.word	0x00000000
        /*0024*/ 	.short	0x0008
        /*0026*/ 	.short	0x0040
        /*0028*/ 	.byte	0x00, 0xf4, 0x21, 0x00


	//----- nvinfo : EIATTR_KPARAM_INFO
	.align		4
.L_14:
        /*002c*/ 	.byte	0x04, 0x17
        /*002e*/ 	.short	(.L_16 - .L_15)
.L_15:
        /*0030*/ 	.word	0x00000000
        /*0034*/ 	.short	0x0007
        /*0036*/ 	.short	0x0038
        /*0038*/ 	.byte	0x00, 0xf0, 0x11, 0x00


	//----- nvinfo : EIATTR_KPARAM_INFO
	.align		4
.L_16:
        /*003c*/ 	.byte	0x04, 0x17
        /*003e*/ 	.short	(.L_18 - .L_17)
.L_17:
        /*0040*/ 	.word	0x00000000
        /*0044*/ 	.short	0x0006
        /*0046*/ 	.short	0x0030
        /*0048*/ 	.byte	0x00, 0xf4, 0x21, 0x00


	//----- nvinfo : EIATTR_KPARAM_INFO
	.align		4
.L_18:
        /*004c*/ 	.byte	0x04, 0x17
        /*004e*/ 	.short	(.L_20 - .L_19)
.L_19:
        /*0050*/ 	.word	0x00000000
        /*0054*/ 	.short	0x0005
        /*0056*/ 	.short	0x0028
        /*0058*/ 	.byte	0x00, 0xf4, 0x21, 0x00


	//----- nvinfo : EIATTR_KPARAM_INFO
	.align		4
.L_20:
        /*005c*/ 	.byte	0x04, 0x17
        /*005e*/ 	.short	(.L_22 - .L_21)
.L_21:
        /*0060*/ 	.word	0x00000000
        /*0064*/ 	.short	0x0004
        /*0066*/ 	.short	0x0020
        /*0068*/ 	.byte	0x00, 0xf4, 0x21, 0x00


	//----- nvinfo : EIATTR_KPARAM_INFO
	.align		4
.L_22:
        /*006c*/ 	.byte	0x04, 0x17
        /*006e*/ 	.short	(.L_24 - .L_23)
.L_23:
        /*0070*/ 	.word	0x00000000
        /*0074*/ 	.short	0x0003
        /*0076*/ 	.short	0x0018
        /*0078*/ 	.byte	0x00, 0xf4, 0x21, 0x00


	//----- nvinfo : EIATTR_KPARAM_INFO
	.align		4
.L_24:
        /*007c*/ 	.byte	0x04, 0x17
        /*007e*/ 	.short	(.L_26 - .L_25)
.L_25:
        /*0080*/ 	.word	0x00000000
        /*0084*/ 	.short	0x0002
        /*0086*/ 	.short	0x0010
        /*0088*/ 	.byte	0x00, 0xf4, 0x21, 0x00


	//----- nvinfo : EIATTR_KPARAM_INFO
	.align		4
.L_26:
        /*008c*/ 	.byte	0x04, 0x17
        /*008e*/ 	.short	(.L_28 - .L_27)
.L_27:
        /*0090*/ 	.word	0x00000000
        /*0094*/ 	.short	0x0001
        /*0096*/ 	.short	0x0008
        /*0098*/ 	.byte	0x00, 0xf4, 0x21, 0x00


	//----- nvinfo : EIATTR_KPARAM_INFO
	.align		4
.L_28:
        /*009c*/ 	.byte	0x04, 0x17
        /*009e*/ 	.short	(.L_30 - .L_29)
.L_29:
        /*00a0*/ 	.word	0x00000000
        /*00a4*/ 	.short	0x0000
        /*00a6*/ 	.short	0x0000
        /*00a8*/ 	.byte	0x00, 0xf4, 0x21, 0x00


	//----- nvinfo : EIATTR_MAXREG_COUNT
	.align		4
.L_30:
        /*00ac*/ 	.byte	0x03, 0x1b
        /*00ae*/ 	.short	0x00ff


	//----- nvinfo : EIATTR_EXIT_INSTR_OFFSETS
	.align		4
        /*00b0*/ 	.byte	0x04, 0x1c
        /*00b2*/ 	.short	(.L_32 - .L_31)


	//   ....[0]....
.L_31:
        /*00b4*/ 	.word	0x00000500


	//----- nvinfo : EIATTR_REQNTID
	.align		4
.L_32:
        /*00b8*/ 	.byte	0x04, 0x10
        /*00ba*/ 	.short	(.L_34 - .L_33)
.L_33:
        /*00bc*/ 	.word	0x00000100
        /*00c0*/ 	.word	0x00000001
        /*00c4*/ 	.word	0x00000001
.L_34:


//--------------------- .nv.callgraph             --------------------------
	.section	.nv.callgraph,"",@"SHT_CUDA_CALLGRAPH"
	.align	4
	.sectionentsize	8
	.align		4
        /*0000*/ 	.word	0x00000000
	.align		4
        /*0004*/ 	.word	0xffffffff
	.align		4
        /*0008*/ 	.word	0x00000000
	.align		4
        /*000c*/ 	.word	0xfffffffe
	.align		4
        /*0010*/ 	.word	0x00000000
	.align		4
        /*0014*/ 	.word	0xfffffffd
	.align		4
        /*0018*/ 	.word	0x00000000
	.align		4
        /*001c*/ 	.word	0xfffffffc


//--------------------- .nv.rel.action            --------------------------
	.section	.nv.rel.action,"",@"SHT_CUDA_RELOCINFO"
	.align	8
	.sectionentsize	8
        /*0000*/ 	.byte	0x73, 0x00, 0x00, 0x00, 0x00, 0x00, 0x00, 0x00, 0x00, 0x00, 0x00, 0x11, 0x25, 0x00, 0x05, 0x36


//--------------------- .nv.constant4             --------------------------
	.section	.nv.constant4,"a",@progbits
	.align	8
	.align		8
.nv.constant4:
        /*0000*/ 	.dword	_$_str


//--------------------- .nv.constant0.triton_poi_fused_cat_5 --------------------------
	.section	.nv.constant0.triton_poi_fused_cat_5,"a",@progbits
	.sectionflags	@""
	.align	4
.nv.constant0.triton_poi_fused_cat_5:
	.zero		424


//--------------------- .text.triton_poi_fused_cat_5 --------------------------
	.section	.text.triton_poi_fused_cat_5,"ax",@progbits
	.sectioninfo	@"SHI_REGISTERS=23"
	.align	128
        .global         triton_poi_fused_cat_5
        .type           triton_poi_fused_cat_5,@function
        .size           triton_poi_fused_cat_5,(.L_x_1 - triton_poi_fused_cat_5)
        .other          triton_poi_fused_cat_5,@"STO_CUDA_ENTRY STV_DEFAULT"
triton_poi_fused_cat_5:
.text.triton_poi_fused_cat_5:
[----:B------:R-:W-:Y:S02]  /*0000*/  MOV R1, c[0x0][0x28] ;  /* 0x00000a0000017a02 */ /* 0x000fe40000000f00 */
[----:B------:R-:W0:Y:S01]  /*0010*/  S2R R0, SR_TID.X ;  /* 0x0000000000007919 */ /* 0x000e220000002100 */
[----:B------:R-:W-:Y:S01]  /*0020*/  MOV R11, 0x4 ;  /* 0x00000004000b7802 */ /* 0x000fe20000000f00 */
[----:B------:R-:W-:Y:S01]  /*0030*/  CS2R R14, SRZ ;  /* 0x00000000000e7805 */ /* 0x000fe2000001ff00 */
[----:B------:R-:W-:Y:S01]  /*0040*/  CS2R R16, SRZ ;  /* 0x0000000000107805 */ /* 0x000fe2000001ff00 */
[----:B------:R-:W1:Y:S01]  /*0050*/  S2R R5, SR_CTAID.X ;  /* 0x0000000000057919 */ /* 0x000e620000002500 */
[----:B------:R-:W-:Y:S01]  /*0060*/  ULDC.64 UR4, c[0x0][0x118] ;  /* 0x0000460000047ab9 */ /* 0x000fe20000000a00 */
[----:B0-----:R-:W-:-:S04]  /*0070*/  SHF.L.U32 R0, R0, 0x1, RZ ;  /* 0x0000000100007819 */ /* 0x001fc800000006ff */
[----:B------:R-:W-:Y:S02]  /*0080*/  LOP3.LUT R0, R0, 0x1fe, RZ, 0xc0, !PT ;  /* 0x000001fe00007812 */ /* 0x000fe400078ec0ff */
[----:B-1----:R-:W-:-:S03]  /*0090*/  SHF.R.S32.HI R3, RZ, 0x16, R5 ;  /* 0x00000016ff037819 */ /* 0x002fc60000011405 */
[----:B------:R-:W-:Y:S01]  /*00a0*/  IMAD R0, R5, 0x200, R0 ;  /* 0x0000020005007824 */ /* 0x000fe200078e0200 */
[----:B------:R-:W-:-:S03]  /*00b0*/  SGXT R3, R3, 0x1 ;  /* 0x000000010303781a */ /* 0x000fc60000000200 */
[----:B------:R-:W-:Y:S01]  /*00c0*/  IMAD.HI R6, R0, 0x7f807f81, RZ ;  /* 0x7f807f8100067827 */ /* 0x000fe200078e02ff */
[----:B------:R-:W-:-:S04]  /*00d0*/  LEA.HI R3, R3, R0, RZ, 0x7 ;  /* 0x0000000003037211 */ /* 0x000fc800078f38ff */
[----:B------:R-:W-:Y:S02]  /*00e0*/  SHF.R.S32.HI R2, RZ, 0x7, R3 ;  /* 0x00000007ff027819 */ /* 0x000fe40000011403 */
[----:B------:R-:W-:Y:S02]  /*00f0*/  SHF.R.U32.HI R7, RZ, 0x1f, R6 ;  /* 0x0000001fff077819 */ /* 0x000fe40000011606 */
[----:B------:R-:W-:Y:S01]  /*0100*/  LOP3.LUT R3, R3, 0xffffff80, RZ, 0xc0, !PT ;  /* 0xffffff8003037812 */ /* 0x000fe200078ec0ff */
[----:B------:R-:W-:-:S04]  /*0110*/  IMAD.HI R4, R2, 0x7f807f81, RZ ;  /* 0x7f807f8102047827 */ /* 0x000fc800078e02ff */
[----:B------:R-:W-:Y:S01]  /*0120*/  IMAD.IADD R12, R0, 0x1, -R3 ;  /* 0x00000001000c7824 */ /* 0x000fe200078e0a03 */
[----:B------:R-:W-:-:S04]  /*0130*/  SHF.R.U32.HI R5, RZ, 0x1f, R4 ;  /* 0x0000001fff057819 */ /* 0x000fc80000011604 */
[----:B------:R-:W-:-:S05]  /*0140*/  LEA.HI.SX32 R5, R4, R5, 0x15 ;  /* 0x0000000504057211 */ /* 0x000fca00078faaff */
[----:B------:R-:W-:Y:S01]  /*0150*/  IMAD R5, R5, -0x1010, R2 ;  /* 0xffffeff005057824 */ /* 0x000fe200078e0202 */
[----:B------:R-:W-:-:S04]  /*0160*/  LEA.HI.SX32 R2, R6, R7, 0xe ;  /* 0x0000000706027211 */ /* 0x000fc800078f72ff */
[C---:B------:R-:W-:Y:S01]  /*0170*/  ISETP.GE.AND P0, PT, R5.reuse, 0x200, PT ;  /* 0x000002000500780c */ /* 0x040fe20003f06270 */
[C---:B------:R-:W-:Y:S01]  /*0180*/  IMAD R4, R5.reuse, 0x18, R2 ;  /* 0x0000001805047824 */ /* 0x040fe200078e0202 */
[C---:B------:R-:W-:Y:S02]  /*0190*/  ISETP.GT.AND P1, PT, R5.reuse, 0x1ff, PT ;  /* 0x000001ff0500780c */ /* 0x040fe40003f24270 */
[----:B------:R-:W-:Y:S01]  /*01a0*/  LEA R2, R2, R12, 0x7 ;  /* 0x0000000c02027211 */ /* 0x000fe200078e38ff */
[CC--:B------:R-:W-:Y:S01]  /*01b0*/  IMAD.WIDE R6, R4.reuse, R11.reuse, c[0x0][0x168] ;  /* 0x00005a0004067625 */ /* 0x0c0fe200078e020b */
[----:B------:R-:W-:Y:S01]  /*01c0*/  IADD3 R10, R4, -0x3000, RZ ;  /* 0xffffd000040a7810 */ /* 0x000fe20007ffe0ff */
[----:B------:R-:W-:Y:S01]  /*01d0*/  CS2R R18, SRZ ;  /* 0x0000000000127805 */ /* 0x000fe2000001ff00 */
[----:B------:R-:W-:Y:S01]  /*01e0*/  MOV R20, RZ ;  /* 0x000000ff00147202 */ /* 0x000fe20000000f00 */
[----:B------:R-:W-:Y:S02]  /*01f0*/  IMAD R2, R5, 0xc00, R2 ;  /* 0x00000c0005027824 */ /* 0x000fe400078e0202 */
[----:B------:R-:W-:-:S02]  /*0200*/  IMAD.WIDE R10, R10, R11, c[0x0][0x180] ;  /* 0x000060000a0a7625 */ /* 0x000fc400078e020b */
[----:B------:R0:W2:Y:S02]  /*0210*/  @!P0 LDG.E.EL R15, [R6.64] ;  /* 0x00000004060f8981 */ /* 0x0000a4000c2e1900 */
[----:B------:R-:W-:Y:S02]  /*0220*/  IMAD.MOV.U32 R3, RZ, RZ, 0x2 ;  /* 0x00000002ff037424 */ /* 0x000fe400078e00ff */
[----:B------:R0:W3:Y:S01]  /*0230*/  @!P0 LDG.E.EL R16, [R6.64] ;  /* 0x0000000406108981 */ /* 0x0000e2000c2e1900 */
[C---:B------:R-:W-:Y:S01]  /*0240*/  IADD3 R8, R2.reuse, -0x180000, RZ ;  /* 0xffe8000002087810 */ /* 0x040fe20007ffe0ff */
[-C--:B------:R-:W-:Y:S02]  /*0250*/  IMAD.WIDE R4, R2, R3.reuse, c[0x0][0x160] ;  /* 0x0000580002047625 */ /* 0x080fe400078e0203 */
[----:B------:R1:W4:Y:S04]  /*0260*/  @P1 LDG.E.EL R19, [R10.64] ;  /* 0x000000040a131981 */ /* 0x000328000c2e1900 */
[----:B------:R1:W5:Y:S01]  /*0270*/  @P1 LDG.E.EL R20, [R10.64] ;  /* 0x000000040a141981 */ /* 0x000362000c2e1900 */
[----:B------:R-:W-:-:S03]  /*0280*/  IMAD.WIDE R8, R8, R3, c[0x0][0x178] ;  /* 0x00005e0008087625 */ /* 0x000fc600078e0203 */
[----:B------:R-:W5:Y:S01]  /*0290*/  @!P0 LDG.E R14, [R4.64] ;  /* 0x00000004040e8981 */ /* 0x000f62000c1e1900 */
[CC--:B0-----:R-:W-:Y:S01]  /*02a0*/  IMAD.WIDE R6, R12.reuse, R3.reuse, c[0x0][0x170] ;  /* 0x00005c000c067625 */ /* 0x0c1fe200078e0203 */
[----:B------:R-:W-:Y:S02]  /*02b0*/  MOV R2, RZ ;  /* 0x000000ff00027202 */ /* 0x000fe40000000f00 */
[----:B------:R0:W5:Y:S01]  /*02c0*/  @P1 LDG.E R18, [R8.64] ;  /* 0x0000000408121981 */ /* 0x000162000c1e1900 */
[----:B------:R-:W-:-:S03]  /*02d0*/  IMAD.WIDE R12, R12, R3, c[0x0][0x188] ;  /* 0x000062000c0c7625 */ /* 0x000fc600078e0203 */
[----:B------:R-:W5:Y:S04]  /*02e0*/  @!P0 LDG.E.EL R17, [R6.64] ;  /* 0x0000000406118981 */ /* 0x000f68000c2e1900 */
[----:B------:R-:W5:Y:S01]  /*02f0*/  @P1 LDG.E.EL R2, [R12.64] ;  /* 0x000000040c021981 */ /* 0x000f62000c2e1900 */
[----:B-1----:R-:W-:-:S04]  /*0300*/  IMAD.MOV.U32 R10, RZ, RZ, 0x3c000000 ;  /* 0x3c000000ff0a7424 */ /* 0x002fc800078e00ff */
[-C--:B--2---:R-:W-:Y:S01]  /*0310*/  FFMA R15, R15, R10.reuse, 9.9999999747524270788e-07 ;  /* 0x358637bd0f0f7423 */ /* 0x084fe2000000000a */
[----:B---3--:R-:W-:-:S05]  /*0320*/  FFMA R16, R16, R10, 9.9999999747524270788e-07 ;  /* 0x358637bd10107423 */ /* 0x008fca000000000a */
[----:B------:R-:W1:Y:S01]  /*0330*/  MUFU.RSQ R15, R15 ;  /* 0x0000000f000f7308 */ /* 0x000e620000001400 */
[-C--:B----4-:R-:W-:Y:S01]  /*0340*/  FFMA R19, R19, R10.reuse, 9.9999999747524270788e-07 ;  /* 0x358637bd13137423 */ /* 0x090fe2000000000a */
[----:B-----5:R-:W-:-:S06]  /*0350*/  FFMA R20, R20, R10, 9.9999999747524270788e-07 ;  /* 0x358637bd14147423 */ /* 0x020fcc000000000a */
[----:B------:R-:W2:Y:S01]  /*0360*/  MUFU.RSQ R16, R16 ;  /* 0x0000001000107308 */ /* 0x000ea20000001400 */
[C---:B------:R-:W-:Y:S02]  /*0370*/  PRMT R4, R14.reuse, 0x7632, R4 ;  /* 0x000076320e047816 */ /* 0x040fe40000000004 */
[----:B------:R-:W-:Y:S02]  /*0380*/  SHF.L.U32 R14, R14, 0x10, RZ ;  /* 0x000000100e0e7819 */ /* 0x000fe400000006ff */
[----:B------:R-:W-:-:S03]  /*0390*/  SHF.L.U32 R5, R4, 0x10, RZ ;  /* 0x0000001004057819 */ /* 0x000fc600000006ff */
[----:B0-----:R-:W0:Y:S01]  /*03a0*/  MUFU.RSQ R9, R20 ;  /* 0x0000001400097308 */ /* 0x001e220000001400 */
[C---:B------:R-:W-:Y:S01]  /*03b0*/  PRMT R4, R18.reuse, 0x7632, R4 ;  /* 0x0000763212047816 */ /* 0x040fe20000000004 */
[----:B------:R-:W-:Y:S01]  /*03c0*/  IMAD.U32 R18, R18, 0x10000, RZ ;  /* 0x0001000012127824 */ /* 0x000fe200078e00ff */
[----:B------:R-:W-:Y:S01]  /*03d0*/  PRMT R6, R17, 0x7632, R6 ;  /* 0x0000763211067816 */ /* 0x000fe20000000006 */
[----:B-1----:R-:W-:Y:S01]  /*03e0*/  FMUL R14, R15, R14 ;  /* 0x0000000e0f0e7220 */ /* 0x002fe20000400000 */
[----:B------:R-:W-:Y:S02]  /*03f0*/  SHF.L.U32 R4, R4, 0x10, RZ ;  /* 0x0000001004047819 */ /* 0x000fe400000006ff */
[----:B------:R-:W-:Y:S01]  /*0400*/  PRMT R7, R2, 0x7632, R7 ;  /* 0x0000763202077816 */ /* 0x000fe20000000007 */
[----:B------:R-:W1:Y:S01]  /*0410*/  MUFU.RSQ R19, R19 ;  /* 0x0000001300137308 */ /* 0x000e620000001400 */
[----:B------:R-:W-:Y:S01]  /*0420*/  SHF.L.U32 R17, R17, 0x10, RZ ;  /* 0x0000001011117819 */ /* 0x000fe200000006ff */
[----:B--2---:R-:W-:Y:S01]  /*0430*/  FMUL R5, R16, R5 ;  /* 0x0000000510057220 */ /* 0x004fe20000400000 */
[----:B------:R-:W-:Y:S01]  /*0440*/  IMAD.U32 R6, R6, 0x10000, RZ ;  /* 0x0001000006067824 */ /* 0x000fe200078e00ff */
[----:B------:R-:W-:-:S02]  /*0450*/  SHF.L.U32 R7, R7, 0x10, RZ ;  /* 0x0000001007077819 */ /* 0x000fc400000006ff */
[----:B------:R-:W-:Y:S01]  /*0460*/  FMUL R14, R14, R17 ;  /* 0x000000110e0e7220 */ /* 0x000fe20000400000 */
[----:B------:R-:W-:Y:S01]  /*0470*/  FMUL R5, R5, R6 ;  /* 0x0000000605057220 */ /* 0x000fe20000400000 */
[----:B0-----:R-:W-:Y:S01]  /*0480*/  FMUL R4, R9, R4 ;  /* 0x0000000409047220 */ /* 0x001fe20000400000 */
[----:B------:R-:W-:Y:S01]  /*0490*/  SHF.L.U32 R9, R2, 0x10, RZ ;  /* 0x0000001002097819 */ /* 0x000fe200000006ff */
[----:B------:R-:W-:Y:S02]  /*04a0*/  IMAD.WIDE R2, R0, R3, c[0x0][0x190] ;  /* 0x0000640000027625 */ /* 0x000fe400078e0203 */
[----:B------:R-:W-:Y:S01]  /*04b0*/  @P0 FMUL R5, R4, R7 ;  /* 0x0000000704050220 */ /* 0x000fe20000400000 */
[----:B-1----:R-:W-:-:S04]  /*04c0*/  FMUL R18, R19, R18 ;  /* 0x0000001213127220 */ /* 0x002fc80000400000 */
[----:B------:R-:W-:-:S05]  /*04d0*/  @P0 FMUL R14, R18, R9 ;  /* 0x00000009120e0220 */ /* 0x000fca0000400000 */
[----:B------:R-:W-:-:S05]  /*04e0*/  F2FP.BF16.PACK_AB R5, R5, R14 ;  /* 0x0000000e0505723e */ /* 0x000fca00000010ff */
[----:B------:R-:W-:Y:S01]  /*04f0*/  STG.E [R2.64], R5 ;  /* 0x0000000502007986 */ /* 0x000fe2000c101904 */
[----:B------:R-:W-:Y:S05]  /*0500*/  EXIT ;  /* 0x000000000000794d */ /* 0x000fea0003800000 */
.L_x_0:
[----:B------:R-:W-:-:S00]  /*0510*/  BRA `(.L_x_0) ;  /* 0xfffffff000007947 */ /* 0x000fc0000383ffff */
[----:B------:R-:W-:-:S00]  /*0520*/  NOP ;  /* 0x0000000000007918 */ /* 0x000fc00000000000 */
        /* <DEDUP_REMOVED lines=13> */
.L_x_1:


//--------------------- .nv.global.init           --------------------------
	.section	.nv.global.init,"aw",@progbits
.nv.global.init:
	.type		_$_str,@object
	.size		_$_str,(.L_0 - _$_str)
_$_str:
        /*0000*/ 	.byte	0x5f, 0x5f, 0x43, 0x55, 0x44, 0x41, 0x5f, 0x46, 0x54, 0x5a, 0x00
.L_0:
